//
// Generated by NVIDIA NVVM Compiler
//
// Compiler Build ID: CL-36424714
// Cuda compilation tools, release 13.0, V13.0.88
// Based on NVVM 20.0.0
//

.version 9.0
.target sm_100
.address_size 64

	// .globl	radix_sort_1bit_kernel

.visible .entry radix_sort_1bit_kernel(
	.param .u64 .ptr .align 1 radix_sort_1bit_kernel_param_0,
	.param .u64 .ptr .align 1 radix_sort_1bit_kernel_param_1,
	.param .u32 radix_sort_1bit_kernel_param_2,
	.param .u32 radix_sort_1bit_kernel_param_3
)
{


	ret;

}


// ===== COMPILED SASS (sm_100) =====

	.target	sm_100

	.elftype	@"ET_EXEC"


//--------------------- .note.nv.tkinfo           --------------------------
	.section	.note.nv.tkinfo,"",@"SHT_NOTE"
	.sectionflags	@"SHF_NOTE_NV_TKINFO"
	.tkinfo
        /*0018*/ 	.word	0x00000002
        /*0030*/ 	.string	""
        /*0030*/ 	.string	"ptxas"
        /*0030*/ 	.string	"Cuda compilation tools, release 13.0, V13.0.88"
        /*0030*/ 	.string	"Build cuda_13.0.r13.0/compiler.36424714_0"
        /*0030*/ 	.string	"-arch sm_100 -m 64 "



//--------------------- .note.nv.cuinfo           --------------------------
	.section	.note.nv.cuinfo,"",@"SHT_NOTE"
	.sectionflags	@"SHF_NOTE_NV_CUINFO"
        /*0018*/ 	.short	0x0002
        /*001a*/ 	.short	0x0064
        /*001c*/ 	.short	0x0082
	.zero		2


//--------------------- .nv.info                  --------------------------
	.section	.nv.info,"",@"SHT_CUDA_INFO"
	.align	4


	//----- nvinfo : EIATTR_REGCOUNT
	.align		4
        /*0000*/ 	.byte	0x04, 0x2f
        /*0002*/ 	.short	(.L_1 - .L_0)
	.align		4
.L_0:
        /*0004*/ 	.word	index@(radix_sort_1bit_kernel)
        /*0008*/ 	.word	0x00000004


	//----- nvinfo : EIATTR_FRAME_SIZE
	.align		4
.L_1:
        /*000c*/ 	.byte	0x04, 0x11
        /*000e*/ 	.short	(.L_3 - .L_2)
	.align		4
.L_2:
        /*0010*/ 	.word	index@(radix_sort_1bit_kernel)
        /*0014*/ 	.word	0x00000000


	//----- nvinfo : EIATTR_MIN_STACK_SIZE
	.align		4
.L_3:
        /*0018*/ 	.byte	0x04, 0x12
        /*001a*/ 	.short	(.L_5 - .L_4)
	.align		4
.L_4:
        /*001c*/ 	.word	index@(radix_sort_1bit_kernel)
        /*0020*/ 	.word	0x00000000
.L_5:


//--------------------- .nv.compat                --------------------------
	.section	.nv.compat,"",@"SHT_CUDA_COMPAT_INFO"
	.align	4
        /*0000*/ 	.byte	0x02, 0x09, 0x00, 0x00, 0x02, 0x02, 0x01, 0x00, 0x02, 0x05, 0x05, 0x00, 0x03, 0x07, 0x01, 0x01
        /*0010*/ 	.byte	0x02, 0x03, 0x00, 0x00, 0x02, 0x06, 0x01, 0x00, 0x04, 0x0b, 0x08, 0x00, 0x09, 0x00, 0x00, 0x00
        /*0020*/ 	.byte	0x00, 0x00, 0x00, 0x00


//--------------------- .nv.info.radix_sort_1bit_kernel --------------------------
	.section	.nv.info.radix_sort_1bit_kernel,"",@"SHT_CUDA_INFO"
	.sectionflags	@""
	.align	4


	//----- nvinfo : EIATTR_CUDA_API_VERSION
	.align		4
        /*0000*/ 	.byte	0x04, 0x37
        /*0002*/ 	.short	(.L_7 - .L_6)
.L_6:
        /*0004*/ 	.word	0x00000082


	//----- nvinfo : EIATTR_KPARAM_INFO
	.align		4
.L_7:
        /*0008*/ 	.byte	0x04, 0x17
        /*000a*/ 	.short	(.L_9 - .L_8)
.L_8:
        /*000c*/ 	.word	0x00000000
        /*0010*/ 	.short	0x0003
        /*0012*/ 	.short	0x0014
        /*0014*/ 	.byte	0x00, 0xf0, 0x11, 0x00


	//----- nvinfo : EIATTR_KPARAM_INFO
	.align		4
.L_9:
        /*0018*/ 	.byte	0x04, 0x17
        /*001a*/ 	.short	(.L_11 - .L_10)
.L_10:
        /*001c*/ 	.word	0x00000000
        /*0020*/ 	.short	0x0002
        /*0022*/ 	.short	0x0010
        /*0024*/ 	.byte	0x00, 0xf0, 0x11, 0x00


	//----- nvinfo : EIATTR_KPARAM_INFO
	.align		4
.L_11:
        /*0028*/ 	.byte	0x04, 0x17
        /*002a*/ 	.short	(.L_13 - .L_12)
.L_12:
        /*002c*/ 	.word	0x00000000
        /*0030*/ 	.short	0x0001
        /*0032*/ 	.short	0x0008
        /*0034*/ 	.byte	0x00, 0xf5, 0x21, 0x00


	//----- nvinfo : EIATTR_KPARAM_INFO
	.align		4
.L_13:
        /*0038*/ 	.byte	0x04, 0x17
        /*003a*/ 	.short	(.L_15 - .L_14)
.L_14:
        /*003c*/ 	.word	0x00000000
        /*0040*/ 	.short	0x0000
        /*0042*/ 	.short	0x0000
        /*0044*/ 	.byte	0x00, 0xf5, 0x21, 0x00


	//----- nvinfo : EIATTR_SPARSE_MMA_MASK
	.align		4
.L_15:
        /*0048*/ 	.byte	0x03, 0x50
        /*004a*/ 	.short	0x0000


	//----- nvinfo : EIATTR_MAXREG_COUNT
	.align		4
        /*004c*/ 	.byte	0x03, 0x1b
        /*004e*/ 	.short	0x00ff


	//----- nvinfo : EIATTR_MERCURY_ISA_VERSION
	.align		4
        /*0050*/ 	.byte	0x03, 0x5f
        /*0052*/ 	.short	0x0101


	//----- nvinfo : EIATTR_VRC_CTA_INIT_COUNT
	.align		4
        /*0054*/ 	.byte	0x02, 0x4a
	.zero		1
	.zero		1


	//----- nvinfo : EIATTR_EXIT_INSTR_OFFSETS
	.align		4
        /*0058*/ 	.byte	0x04, 0x1c
        /*005a*/ 	.short	(.L_17 - .L_16)


	//   ....[0]....
.L_16:
        /*005c*/ 	.word	0x00000010


	//----- nvinfo : EIATTR_CBANK_PARAM_SIZE
	.align		4
.L_17:
        /*0060*/ 	.byte	0x03, 0x19
        /*0062*/ 	.short	0x0018


	//----- nvinfo : EIATTR_PARAM_CBANK
	.align		4
        /*0064*/ 	.byte	0x04, 0x0a
        /*0066*/ 	.short	(.L_19 - .L_18)
	.align		4
.L_18:
        /*0068*/ 	.word	index@(.nv.constant0.radix_sort_1bit_kernel)
        /*006c*/ 	.short	0x0380
        /*006e*/ 	.short	0x0018


	//----- nvinfo : EIATTR_SW_WAR
	.align		4
.L_19:
        /*0070*/ 	.byte	0x04, 0x36
        /*0072*/ 	.short	(.L_21 - .L_20)
.L_20:
        /*0074*/ 	.word	0x00000008
.L_21:


//--------------------- .nv.callgraph             --------------------------
	.section	.nv.callgraph,"",@"SHT_CUDA_CALLGRAPH"
	.align	4
	.sectionentsize	8
	.align		4
        /*0000*/ 	.word	0x00000000
	.align		4
        /*0004*/ 	.word	0xffffffff
	.align		4
        /*0008*/ 	.word	0x00000000
	.align		4
        /*000c*/ 	.word	0xfffffffe
	.align		4
        /*0010*/ 	.word	0x00000000
	.align		4
        /*0014*/ 	.word	0xfffffffd
	.align		4
        /*0018*/ 	.word	0x00000000
	.align		4
        /*001c*/ 	.word	0xfffffffc


//--------------------- .text.radix_sort_1bit_kernel --------------------------
	.section	.text.radix_sort_1bit_kernel,"ax",@progbits
	.align	128
        .global         radix_sort_1bit_kernel
        .type           radix_sort_1bit_kernel,@function
        .size           radix_sort_1bit_kernel,(.L_x_1 - radix_sort_1bit_kernel)
        .other          radix_sort_1bit_kernel,@"STO_CUDA_ENTRY STV_DEFAULT"
radix_sort_1bit_kernel:
.text.radix_sort_1bit_kernel:
[----:B------:R-:W-:Y:S01]  /*0000*/  LDC R1, c[0x0][0x37c] ;  /* 0x0000df00ff017b82 */ /* 0x000fe20000000800 */
[----:B------:R-:W-:Y:S05]  /*0010*/  EXIT ;  /* 0x000000000000794d */ /* 0x000fea0003800000 */
.L_x_0:
[----:B------:R-:W-:-:S00]  /*0020*/  BRA `(.L_x_0) ;  /* 0xfffffffc00fc7947 */ /* 0x000fc0000383ffff */
[----:B------:R-:W-:-:S00]  /*0030*/  NOP ;  /* 0x0000000000007918 */ /* 0x000fc00000000000 */
        /* <DEDUP_REMOVED lines=12> */
.L_x_1:


//--------------------- .nv.shared.reserved.0     --------------------------
	.section	.nv.shared.reserved.0,"aw",@nobits
	.weak		__nv_reservedSMEM_offset_0_alias
	.size		__nv_reservedSMEM_offset_0_alias, 0, 64
	.other		__nv_reservedSMEM_offset_0_alias,@"STO_CUDA_RESERVED_SHARED STV_DEFAULT"
__nv_reservedSMEM_offset_0_alias:
	.zero		0
	.zero		64


//--------------------- .nv.constant0.radix_sort_1bit_kernel --------------------------
	.section	.nv.constant0.radix_sort_1bit_kernel,"a",@progbits
	.sectionflags	@""
	.align	4
.nv.constant0.radix_sort_1bit_kernel:
	.zero		920


//--------------------- SYMBOLS --------------------------

	.type		.nv.reservedSmem.offset0,@object
	.size		.nv.reservedSmem.offset0,0x4
